//
// Generated by NVIDIA NVVM Compiler
//
// Compiler Build ID: CL-36424714
// Cuda compilation tools, release 13.0, V13.0.88
// Based on NVVM 20.0.0
//

.version 9.0
.target sm_100
.address_size 64

	// .globl	_Z13lorenz_kernelPffi

.visible .entry _Z13lorenz_kernelPffi(
	.param .u64 .ptr .align 1 _Z13lorenz_kernelPffi_param_0,
	.param .f32 _Z13lorenz_kernelPffi_param_1,
	.param .u32 _Z13lorenz_kernelPffi_param_2
)
{
	.reg .pred 	%p<7>;
	.reg .b32 	%r<17>;
	.reg .b32 	%f<92>;
	.reg .b64 	%rd<5>;

	ld.param.u64 	%rd2, [_Z13lorenz_kernelPffi_param_0];
	ld.param.f32 	%f25, [_Z13lorenz_kernelPffi_param_1];
	ld.param.u32 	%r9, [_Z13lorenz_kernelPffi_param_2];
	mov.u32 	%r10, %ctaid.x;
	mov.u32 	%r11, %ntid.x;
	mov.u32 	%r12, %tid.x;
	mad.lo.s32 	%r1, %r10, %r11, %r12;
	setp.ge.s32 	%p1, %r1, %r9;
	@%p1 bra 	$L__BB0_9;
	cvta.to.global.u64 	%rd3, %rd2;
	mul.lo.s32 	%r13, %r1, 3;
	mul.wide.s32 	%rd4, %r13, 4;
	add.s64 	%rd1, %rd3, %rd4;
	ld.global.f32 	%f89, [%rd1];
	ld.global.f32 	%f90, [%rd1+4];
	ld.global.f32 	%f91, [%rd1+8];
	setp.lt.s32 	%p2, %r9, 1;
	@%p2 bra 	$L__BB0_8;
	and.b32  	%r2, %r9, 3;
	setp.lt.u32 	%p3, %r9, 4;
	@%p3 bra 	$L__BB0_5;
	and.b32  	%r14, %r9, 2147483644;
	neg.s32 	%r15, %r14;
$L__BB0_4:
	sub.f32 	%f27, %f90, %f89;
	mul.f32 	%f28, %f27, 0f41200000;
	mov.f32 	%f29, 0f41E00000;
	sub.f32 	%f30, %f29, %f91;
	mul.f32 	%f31, %f89, %f30;
	sub.f32 	%f32, %f31, %f90;
	mul.f32 	%f33, %f89, %f90;
	mul.f32 	%f34, %f91, 0f402AAAAB;
	sub.f32 	%f35, %f33, %f34;
	fma.rn.f32 	%f36, %f25, %f28, %f89;
	fma.rn.f32 	%f37, %f25, %f32, %f90;
	fma.rn.f32 	%f38, %f25, %f35, %f91;
	sub.f32 	%f39, %f37, %f36;
	mul.f32 	%f40, %f39, 0f41200000;
	sub.f32 	%f41, %f29, %f38;
	mul.f32 	%f42, %f36, %f41;
	sub.f32 	%f43, %f42, %f37;
	mul.f32 	%f44, %f36, %f37;
	mul.f32 	%f45, %f38, 0f402AAAAB;
	sub.f32 	%f46, %f44, %f45;
	fma.rn.f32 	%f47, %f25, %f40, %f36;
	fma.rn.f32 	%f48, %f25, %f43, %f37;
	fma.rn.f32 	%f49, %f25, %f46, %f38;
	sub.f32 	%f50, %f48, %f47;
	mul.f32 	%f51, %f50, 0f41200000;
	sub.f32 	%f52, %f29, %f49;
	mul.f32 	%f53, %f47, %f52;
	sub.f32 	%f54, %f53, %f48;
	mul.f32 	%f55, %f47, %f48;
	mul.f32 	%f56, %f49, 0f402AAAAB;
	sub.f32 	%f57, %f55, %f56;
	fma.rn.f32 	%f58, %f25, %f51, %f47;
	fma.rn.f32 	%f59, %f25, %f54, %f48;
	fma.rn.f32 	%f60, %f25, %f57, %f49;
	sub.f32 	%f61, %f59, %f58;
	mul.f32 	%f62, %f61, 0f41200000;
	sub.f32 	%f63, %f29, %f60;
	mul.f32 	%f64, %f58, %f63;
	sub.f32 	%f65, %f64, %f59;
	mul.f32 	%f66, %f58, %f59;
	mul.f32 	%f67, %f60, 0f402AAAAB;
	sub.f32 	%f68, %f66, %f67;
	fma.rn.f32 	%f89, %f25, %f62, %f58;
	fma.rn.f32 	%f90, %f25, %f65, %f59;
	fma.rn.f32 	%f91, %f25, %f68, %f60;
	add.s32 	%r15, %r15, 4;
	setp.ne.s32 	%p4, %r15, 0;
	@%p4 bra 	$L__BB0_4;
$L__BB0_5:
	setp.eq.s32 	%p5, %r2, 0;
	@%p5 bra 	$L__BB0_8;
	neg.s32 	%r16, %r2;
$L__BB0_7:
	.pragma "nounroll";
	sub.f32 	%f69, %f90, %f89;
	mul.f32 	%f70, %f69, 0f41200000;
	mov.f32 	%f71, 0f41E00000;
	sub.f32 	%f72, %f71, %f91;
	mul.f32 	%f73, %f89, %f72;
	sub.f32 	%f74, %f73, %f90;
	mul.f32 	%f75, %f91, 0fC02AAAAB;
	fma.rn.f32 	%f76, %f89, %f90, %f75;
	fma.rn.f32 	%f89, %f25, %f70, %f89;
	fma.rn.f32 	%f90, %f25, %f74, %f90;
	fma.rn.f32 	%f91, %f25, %f76, %f91;
	add.s32 	%r16, %r16, 1;
	setp.ne.s32 	%p6, %r16, 0;
	@%p6 bra 	$L__BB0_7;
$L__BB0_8:
	st.global.f32 	[%rd1], %f89;
	st.global.f32 	[%rd1+4], %f90;
	st.global.f32 	[%rd1+8], %f91;
$L__BB0_9:
	ret;

}


// ===== COMPILED SASS (sm_100) =====

	.target	sm_100

	.elftype	@"ET_EXEC"


//--------------------- .note.nv.tkinfo           --------------------------
	.section	.note.nv.tkinfo,"",@"SHT_NOTE"
	.sectionflags	@"SHF_NOTE_NV_TKINFO"
	.tkinfo
        /*0018*/ 	.word	0x00000002
        /*0030*/ 	.string	""
        /*0030*/ 	.string	"ptxas"
        /*0030*/ 	.string	"Cuda compilation tools, release 13.0, V13.0.88"
        /*0030*/ 	.string	"Build cuda_13.0.r13.0/compiler.36424714_0"
        /*0030*/ 	.string	"-arch sm_100 -m 64 "



//--------------------- .note.nv.cuinfo           --------------------------
	.section	.note.nv.cuinfo,"",@"SHT_NOTE"
	.sectionflags	@"SHF_NOTE_NV_CUINFO"
        /*0018*/ 	.short	0x0002
        /*001a*/ 	.short	0x0064
        /*001c*/ 	.short	0x0082
	.zero		2


//--------------------- .nv.info                  --------------------------
	.section	.nv.info,"",@"SHT_CUDA_INFO"
	.align	4


	//----- nvinfo : EIATTR_REGCOUNT
	.align		4
        /*0000*/ 	.byte	0x04, 0x2f
        /*0002*/ 	.short	(.L_1 - .L_0)
	.align		4
.L_0:
        /*0004*/ 	.word	index@(_Z13lorenz_kernelPffi)
        /*0008*/ 	.word	0x0000000e


	//----- nvinfo : EIATTR_FRAME_SIZE
	.align		4
.L_1:
        /*000c*/ 	.byte	0x04, 0x11
        /*000e*/ 	.short	(.L_3 - .L_2)
	.align		4
.L_2:
        /*0010*/ 	.word	index@(_Z13lorenz_kernelPffi)
        /*0014*/ 	.word	0x00000000


	//----- nvinfo : EIATTR_MIN_STACK_SIZE
	.align		4
.L_3:
        /*0018*/ 	.byte	0x04, 0x12
        /*001a*/ 	.short	(.L_5 - .L_4)
	.align		4
.L_4:
        /*001c*/ 	.word	index@(_Z13lorenz_kernelPffi)
        /*0020*/ 	.word	0x00000000
.L_5:


//--------------------- .nv.compat                --------------------------
	.section	.nv.compat,"",@"SHT_CUDA_COMPAT_INFO"
	.align	4
        /*0000*/ 	.byte	0x02, 0x09, 0x00, 0x00, 0x02, 0x02, 0x01, 0x00, 0x02, 0x05, 0x05, 0x00, 0x03, 0x07, 0x01, 0x01
        /*0010*/ 	.byte	0x02, 0x03, 0x00, 0x00, 0x02, 0x06, 0x01, 0x00, 0x04, 0x0b, 0x08, 0x00, 0x09, 0x00, 0x00, 0x00
        /*0020*/ 	.byte	0x00, 0x00, 0x00, 0x00


//--------------------- .nv.info._Z13lorenz_kernelPffi --------------------------
	.section	.nv.info._Z13lorenz_kernelPffi,"",@"SHT_CUDA_INFO"
	.sectionflags	@""
	.align	4


	//----- nvinfo : EIATTR_CUDA_API_VERSION
	.align		4
        /*0000*/ 	.byte	0x04, 0x37
        /*0002*/ 	.short	(.L_7 - .L_6)
.L_6:
        /*0004*/ 	.word	0x00000082


	//----- nvinfo : EIATTR_KPARAM_INFO
	.align		4
.L_7:
        /*0008*/ 	.byte	0x04, 0x17
        /*000a*/ 	.short	(.L_9 - .L_8)
.L_8:
        /*000c*/ 	.word	0x00000000
        /*0010*/ 	.short	0x0002
        /*0012*/ 	.short	0x000c
        /*0014*/ 	.byte	0x00, 0xf0, 0x11, 0x00


	//----- nvinfo : EIATTR_KPARAM_INFO
	.align		4
.L_9:
        /*0018*/ 	.byte	0x04, 0x17
        /*001a*/ 	.short	(.L_11 - .L_10)
.L_10:
        /*001c*/ 	.word	0x00000000
        /*0020*/ 	.short	0x0001
        /*0022*/ 	.short	0x0008
        /*0024*/ 	.byte	0x00, 0xf0, 0x11, 0x00


	//----- nvinfo : EIATTR_KPARAM_INFO
	.align		4
.L_11:
        /*0028*/ 	.byte	0x04, 0x17
        /*002a*/ 	.short	(.L_13 - .L_12)
.L_12:
        /*002c*/ 	.word	0x00000000
        /*0030*/ 	.short	0x0000
        /*0032*/ 	.short	0x0000
        /*0034*/ 	.byte	0x00, 0xf5, 0x21, 0x00


	//----- nvinfo : EIATTR_SPARSE_MMA_MASK
	.align		4
.L_13:
        /*0038*/ 	.byte	0x03, 0x50
        /*003a*/ 	.short	0x0000


	//----- nvinfo : EIATTR_MAXREG_COUNT
	.align		4
        /*003c*/ 	.byte	0x03, 0x1b
        /*003e*/ 	.short	0x00ff


	//----- nvinfo : EIATTR_MERCURY_ISA_VERSION
	.align		4
        /*0040*/ 	.byte	0x03, 0x5f
        /*0042*/ 	.short	0x0101


	//----- nvinfo : EIATTR_VRC_CTA_INIT_COUNT
	.align		4
        /*0044*/ 	.byte	0x02, 0x4a
	.zero		1
	.zero		1


	//----- nvinfo : EIATTR_EXIT_INSTR_OFFSETS
	.align		4
        /*0048*/ 	.byte	0x04, 0x1c
        /*004a*/ 	.short	(.L_15 - .L_14)


	//   ....[0]....
.L_14:
        /*004c*/ 	.word	0x00000070


	//   ....[1]....
        /*0050*/ 	.word	0x00000510


	//----- nvinfo : EIATTR_CBANK_PARAM_SIZE
	.align		4
.L_15:
        /*0054*/ 	.byte	0x03, 0x19
        /*0056*/ 	.short	0x0010


	//----- nvinfo : EIATTR_PARAM_CBANK
	.align		4
        /*0058*/ 	.byte	0x04, 0x0a
        /*005a*/ 	.short	(.L_17 - .L_16)
	.align		4
.L_16:
        /*005c*/ 	.word	index@(.nv.constant0._Z13lorenz_kernelPffi)
        /*0060*/ 	.short	0x0380
        /*0062*/ 	.short	0x0010


	//----- nvinfo : EIATTR_SW_WAR
	.align		4
.L_17:
        /*0064*/ 	.byte	0x04, 0x36
        /*0066*/ 	.short	(.L_19 - .L_18)
.L_18:
        /*0068*/ 	.word	0x00000008
.L_19:


//--------------------- .nv.callgraph             --------------------------
	.section	.nv.callgraph,"",@"SHT_CUDA_CALLGRAPH"
	.align	4
	.sectionentsize	8
	.align		4
        /*0000*/ 	.word	0x00000000
	.align		4
        /*0004*/ 	.word	0xffffffff
	.align		4
        /*0008*/ 	.word	0x00000000
	.align		4
        /*000c*/ 	.word	0xfffffffe
	.align		4
        /*0010*/ 	.word	0x00000000
	.align		4
        /*0014*/ 	.word	0xfffffffd
	.align		4
        /*0018*/ 	.word	0x00000000
	.align		4
        /*001c*/ 	.word	0xfffffffc


//--------------------- .text._Z13lorenz_kernelPffi --------------------------
	.section	.text._Z13lorenz_kernelPffi,"ax",@progbits
	.align	128
        .global         _Z13lorenz_kernelPffi
        .type           _Z13lorenz_kernelPffi,@function
        .size           _Z13lorenz_kernelPffi,(.L_x_5 - _Z13lorenz_kernelPffi)
        .other          _Z13lorenz_kernelPffi,@"STO_CUDA_ENTRY STV_DEFAULT"
_Z13lorenz_kernelPffi:
.text._Z13lorenz_kernelPffi:
[----:B------:R-:W-:Y:S01]  /*0000*/  LDC R1, c[0x0][0x37c] ;  /* 0x0000df00ff017b82 */ /* 0x000fe20000000800 */
[----:B------:R-:W0:Y:S07]  /*0010*/  S2R R3, SR_TID.X ;  /* 0x0000000000037919 */ /* 0x000e2e0000002100 */
[----:B------:R-:W0:Y:S01]  /*0020*/  S2UR UR4, SR_CTAID.X ;  /* 0x00000000000479c3 */ /* 0x000e220000002500 */
[----:B------:R-:W1:Y:S07]  /*0030*/  LDCU UR8, c[0x0][0x38c] ;  /* 0x00007180ff0877ac */ /* 0x000e6e0008000800 */
[----:B------:R-:W0:Y:S02]  /*0040*/  LDC R0, c[0x0][0x360] ;  /* 0x0000d800ff007b82 */ /* 0x000e240000000800 */
[----:B0-----:R-:W-:-:S05]  /*0050*/  IMAD R0, R0, UR4, R3 ;  /* 0x0000000400007c24 */ /* 0x001fca000f8e0203 */
[----:B-1----:R-:W-:-:S13]  /*0060*/  ISETP.GE.AND P0, PT, R0, UR8, PT ;  /* 0x0000000800007c0c */ /* 0x002fda000bf06270 */
[----:B------:R-:W-:Y:S05]  /*0070*/  @P0 EXIT ;  /* 0x000000000000094d */ /* 0x000fea0003800000 */
[----:B------:R-:W0:Y:S01]  /*0080*/  LDC.64 R2, c[0x0][0x380] ;  /* 0x0000e000ff027b82 */ /* 0x000e220000000a00 */
[----:B------:R-:W1:Y:S01]  /*0090*/  LDCU.64 UR6, c[0x0][0x358] ;  /* 0x00006b00ff0677ac */ /* 0x000e620008000a00 */
[----:B------:R-:W-:-:S05]  /*00a0*/  LEA R5, R0, R0, 0x1 ;  /* 0x0000000000057211 */ /* 0x000fca00078e08ff */
[----:B0-----:R-:W-:-:S05]  /*00b0*/  IMAD.WIDE R2, R5, 0x4, R2 ;  /* 0x0000000405027825 */ /* 0x001fca00078e0202 */
[----:B-1----:R0:W5:Y:S04]  /*00c0*/  LDG.E R5, desc[UR6][R2.64] ;  /* 0x0000000602057981 */ /* 0x002168000c1e1900 */
[----:B------:R0:W5:Y:S04]  /*00d0*/  LDG.E R0, desc[UR6][R2.64+0x4] ;  /* 0x0000040602007981 */ /* 0x000168000c1e1900 */
[----:B------:R0:W5:Y:S01]  /*00e0*/  LDG.E R7, desc[UR6][R2.64+0x8] ;  /* 0x0000080602077981 */ /* 0x000162000c1e1900 */
[----:B------:R-:W-:-:S09]  /*00f0*/  UISETP.GE.AND UP0, UPT, UR8, 0x1, UPT ;  /* 0x000000010800788c */ /* 0x000fd2000bf06270 */
[----:B0-----:R-:W-:Y:S05]  /*0100*/  BRA.U !UP0, `(.L_x_0) ;  /* 0x0000000108f47547 */ /* 0x001fea000b800000 */
[----:B------:R-:W-:Y:S02]  /*0110*/  UISETP.GE.U32.AND UP1, UPT, UR8, 0x4, UPT ;  /* 0x000000040800788c */ /* 0x000fe4000bf26070 */
[----:B------:R-:W-:-:S04]  /*0120*/  ULOP3.LUT UR4, UR8, 0x3, URZ, 0xc0, !UPT ;  /* 0x0000000308047892 */ /* 0x000fc8000f8ec0ff */
[----:B------:R-:W-:-:S03]  /*0130*/  UISETP.NE.AND UP0, UPT, UR4, URZ, UPT ;  /* 0x000000ff0400728c */ /* 0x000fc6000bf05270 */
[----:B------:R-:W-:Y:S08]  /*0140*/  BRA.U !UP1, `(.L_x_1) ;  /* 0x0000000109a87547 */ /* 0x000ff0000b800000 */
[----:B------:R-:W-:Y:S01]  /*0150*/  ULOP3.LUT UR5, UR8, 0x7ffffffc, URZ, 0xc0, !UPT ;  /* 0x7ffffffc08057892 */ /* 0x000fe2000f8ec0ff */
[----:B------:R-:W0:Y:S03]  /*0160*/  LDCU UR9, c[0x0][0x388] ;  /* 0x00007100ff0977ac */ /* 0x000e260008000800 */
[----:B------:R-:W-:-:S12]  /*0170*/  UIADD3 UR5, UPT, UPT, -UR5, URZ, URZ ;  /* 0x000000ff05057290 */ /* 0x000fd8000fffe1ff */
.L_x_2:
[----:B-----5:R-:W-:Y:S01]  /*0180*/  FADD R4, R0, -R5 ;  /* 0x8000000500047221 */ /* 0x020fe20000000000 */
[C---:B------:R-:W-:Y:S01]  /*0190*/  FADD R9, -R7.reuse, 28 ;  /* 0x41e0000007097421 */ /* 0x040fe20000000100 */
[----:B------:R-:W-:Y:S01]  /*01a0*/  FMUL R11, R7, 2.6666667461395263672 ;  /* 0x402aaaab070b7820 */ /* 0x000fe20000400000 */
[----:B------:R-:W-:Y:S01]  /*01b0*/  UIADD3 UR5, UPT, UPT, UR5, 0x4, URZ ;  /* 0x0000000405057890 */ /* 0x000fe2000fffe0ff */
[----:B------:R-:W-:Y:S01]  /*01c0*/  FMUL R4, R4, 10 ;  /* 0x4120000004047820 */ /* 0x000fe20000400000 */
[-CC-:B------:R-:W-:Y:S01]  /*01d0*/  FFMA R9, R9, R5.reuse, -R0.reuse ;  /* 0x0000000509097223 */ /* 0x180fe20000000800 */
[----:B------:R-:W-:Y:S01]  /*01e0*/  FFMA R6, R0, R5, -R11 ;  /* 0x0000000500067223 */ /* 0x000fe2000000080b */
[----:B------:R-:W-:Y:S01]  /*01f0*/  UISETP.NE.AND UP1, UPT, UR5, URZ, UPT ;  /* 0x000000ff0500728c */ /* 0x000fe2000bf25270 */
[----:B0-----:R-:W-:Y:S01]  /*0200*/  FFMA R4, R4, UR9, R5 ;  /* 0x0000000904047c23 */ /* 0x001fe20008000005 */
[----:B------:R-:W-:Y:S01]  /*0210*/  FFMA R9, R9, UR9, R0 ;  /* 0x0000000909097c23 */ /* 0x000fe20008000000 */
[----:B------:R-:W-:-:S03]  /*0220*/  FFMA R6, R6, UR9, R7 ;  /* 0x0000000906067c23 */ /* 0x000fc60008000007 */
[----:B------:R-:W-:Y:S01]  /*0230*/  FADD R0, -R4, R9 ;  /* 0x0000000904007221 */ /* 0x000fe20000000100 */
[C---:B------:R-:W-:Y:S01]  /*0240*/  FMUL R7, R6.reuse, 2.6666667461395263672 ;  /* 0x402aaaab06077820 */ /* 0x040fe20000400000 */
[----:B------:R-:W-:Y:S02]  /*0250*/  FADD R8, -R6, 28 ;  /* 0x41e0000006087421 */ /* 0x000fe40000000100 */
[----:B------:R-:W-:Y:S01]  /*0260*/  FMUL R5, R0, 10 ;  /* 0x4120000000057820 */ /* 0x000fe20000400000 */
[C---:B------:R-:W-:Y:S01]  /*0270*/  FFMA R7, R4.reuse, R9, -R7 ;  /* 0x0000000904077223 */ /* 0x040fe20000000807 */
[--C-:B------:R-:W-:Y:S02]  /*0280*/  FFMA R8, R4, R8, -R9.reuse ;  /* 0x0000000804087223 */ /* 0x100fe40000000809 */
[----:B------:R-:W-:Y:S01]  /*0290*/  FFMA R5, R5, UR9, R4 ;  /* 0x0000000905057c23 */ /* 0x000fe20008000004 */
[----:B------:R-:W-:Y:S01]  /*02a0*/  FFMA R7, R7, UR9, R6 ;  /* 0x0000000907077c23 */ /* 0x000fe20008000006 */
[----:B------:R-:W-:-:S03]  /*02b0*/  FFMA R8, R8, UR9, R9 ;  /* 0x0000000908087c23 */ /* 0x000fc60008000009 */
[----:B------:R-:W-:Y:S01]  /*02c0*/  FADD R9, -R7, 28 ;  /* 0x41e0000007097421 */ /* 0x000fe20000000100 */
[--C-:B------:R-:W-:Y:S01]  /*02d0*/  FADD R0, -R5, R8.reuse ;  /* 0x0000000805007221 */ /* 0x100fe20000000100 */
[----:B------:R-:W-:Y:S02]  /*02e0*/  FMUL R4, R7, 2.6666667461395263672 ;  /* 0x402aaaab07047820 */ /* 0x000fe40000400000 */
[C---:B------:R-:W-:Y:S01]  /*02f0*/  FFMA R9, R5.reuse, R9, -R8 ;  /* 0x0000000905097223 */ /* 0x040fe20000000808 */
[----:B------:R-:W-:Y:S01]  /*0300*/  FMUL R0, R0, 10 ;  /* 0x4120000000007820 */ /* 0x000fe20000400000 */
[----:B------:R-:W-:Y:S02]  /*0310*/  FFMA R4, R5, R8, -R4 ;  /* 0x0000000805047223 */ /* 0x000fe40000000804 */
[----:B------:R-:W-:Y:S01]  /*0320*/  FFMA R9, R9, UR9, R8 ;  /* 0x0000000909097c23 */ /* 0x000fe20008000008 */
        /* <DEDUP_REMOVED lines=10> */
[----:B------:R-:W-:Y:S01]  /*03d0*/  FFMA R0, R6, UR9, R9 ;  /* 0x0000000906007c23 */ /* 0x000fe20008000009 */
[----:B------:R-:W-:Y:S06]  /*03e0*/  BRA.U UP1, `(.L_x_2) ;  /* 0xfffffffd01647547 */ /* 0x000fec000b83ffff */
.L_x_1:
[----:B------:R-:W-:Y:S05]  /*03f0*/  BRA.U !UP0, `(.L_x_0) ;  /* 0x0000000108387547 */ /* 0x000fea000b800000 */
[----:B------:R-:W0:Y:S01]  /*0400*/  LDCU UR5, c[0x0][0x388] ;  /* 0x00007100ff0577ac */ /* 0x000e220008000800 */
[----:B------:R-:W-:-:S12]  /*0410*/  UIADD3 UR4, UPT, UPT, -UR4, URZ, URZ ;  /* 0x000000ff04047290 */ /* 0x000fd8000fffe1ff */
.L_x_3:
[----:B------:R-:W-:Y:S01]  /*0420*/  UIADD3 UR4, UPT, UPT, UR4, 0x1, URZ ;  /* 0x0000000104047890 */ /* 0x000fe2000fffe0ff */
[----:B-----5:R-:W-:Y:S01]  /*0430*/  FADD R4, R0, -R5 ;  /* 0x8000000500047221 */ /* 0x020fe20000000000 */
[C---:B------:R-:W-:Y:S01]  /*0440*/  FADD R11, -R7.reuse, 28 ;  /* 0x41e00000070b7421 */ /* 0x040fe20000000100 */
[----:B------:R-:W-:Y:S01]  /*0450*/  FMUL R9, R7, -2.6666667461395263672 ;  /* 0xc02aaaab07097820 */ /* 0x000fe20000400000 */
[----:B------:R-:W-:Y:S01]  /*0460*/  UISETP.NE.AND UP0, UPT, UR4, URZ, UPT ;  /* 0x000000ff0400728c */ /* 0x000fe2000bf05270 */
[----:B------:R-:W-:Y:S01]  /*0470*/  FMUL R6, R4, 10 ;  /* 0x4120000004067820 */ /* 0x000fe20000400000 */
[-CC-:B------:R-:W-:Y:S01]  /*0480*/  FFMA R11, R11, R5.reuse, -R0.reuse ;  /* 0x000000050b0b7223 */ /* 0x180fe20000000800 */
[----:B------:R-:W-:Y:S02]  /*0490*/  FFMA R4, R0, R5, R9 ;  /* 0x0000000500047223 */ /* 0x000fe40000000009 */
[----:B0-----:R-:W-:Y:S01]  /*04a0*/  FFMA R5, R6, UR5, R5 ;  /* 0x0000000506057c23 */ /* 0x001fe20008000005 */
[----:B------:R-:W-:Y:S01]  /*04b0*/  FFMA R0, R11, UR5, R0 ;  /* 0x000000050b007c23 */ /* 0x000fe20008000000 */
[----:B------:R-:W-:-:S02]  /*04c0*/  FFMA R7, R4, UR5, R7 ;  /* 0x0000000504077c23 */ /* 0x000fc40008000007 */
[----:B------:R-:W-:Y:S05]  /*04d0*/  BRA.U UP0, `(.L_x_3) ;  /* 0xfffffffd00d07547 */ /* 0x000fea000b83ffff */
.L_x_0:
[----:B-----5:R-:W-:Y:S04]  /*04e0*/  STG.E desc[UR6][R2.64], R5 ;  /* 0x0000000502007986 */ /* 0x020fe8000c101906 */
[----:B------:R-:W-:Y:S04]  /*04f0*/  STG.E desc[UR6][R2.64+0x4], R0 ;  /* 0x0000040002007986 */ /* 0x000fe8000c101906 */
[----:B------:R-:W-:Y:S01]  /*0500*/  STG.E desc[UR6][R2.64+0x8], R7 ;  /* 0x0000080702007986 */ /* 0x000fe2000c101906 */
[----:B------:R-:W-:Y:S05]  /*0510*/  EXIT ;  /* 0x000000000000794d */ /* 0x000fea0003800000 */
.L_x_4:
[----:B------:R-:W-:-:S00]  /*0520*/  BRA `(.L_x_4) ;  /* 0xfffffffc00fc7947 */ /* 0x000fc0000383ffff */
[----:B------:R-:W-:-:S00]  /*0530*/  NOP ;  /* 0x0000000000007918 */ /* 0x000fc00000000000 */
        /* <DEDUP_REMOVED lines=12> */
.L_x_5:


//--------------------- .nv.shared.reserved.0     --------------------------
	.section	.nv.shared.reserved.0,"aw",@nobits
	.weak		__nv_reservedSMEM_offset_0_alias
	.size		__nv_reservedSMEM_offset_0_alias, 0, 64
	.other		__nv_reservedSMEM_offset_0_alias,@"STO_CUDA_RESERVED_SHARED STV_DEFAULT"
__nv_reservedSMEM_offset_0_alias:
	.zero		0
	.zero		64


//--------------------- .nv.constant0._Z13lorenz_kernelPffi --------------------------
	.section	.nv.constant0._Z13lorenz_kernelPffi,"a",@progbits
	.sectionflags	@""
	.align	4
.nv.constant0._Z13lorenz_kernelPffi:
	.zero		912


//--------------------- SYMBOLS --------------------------

	.type		.nv.reservedSmem.offset0,@object
	.size		.nv.reservedSmem.offset0,0x4
